//
// Generated by NVIDIA NVVM Compiler
//
// Compiler Build ID: CL-36424714
// Cuda compilation tools, release 13.0, V13.0.88
// Based on NVVM 20.0.0
//

.version 9.0
.target sm_100
.address_size 64

	// .globl	_Z13swiglu_kernelPKfPfi

.visible .entry _Z13swiglu_kernelPKfPfi(
	.param .u64 .ptr .align 1 _Z13swiglu_kernelPKfPfi_param_0,
	.param .u64 .ptr .align 1 _Z13swiglu_kernelPKfPfi_param_1,
	.param .u32 _Z13swiglu_kernelPKfPfi_param_2
)
{
	.reg .pred 	%p<3>;
	.reg .b32 	%r<11>;
	.reg .b32 	%f<8>;
	.reg .b64 	%rd<10>;

	ld.param.u64 	%rd3, [_Z13swiglu_kernelPKfPfi_param_0];
	ld.param.u64 	%rd4, [_Z13swiglu_kernelPKfPfi_param_1];
	ld.param.u32 	%r6, [_Z13swiglu_kernelPKfPfi_param_2];
	mov.u32 	%r1, %ntid.x;
	mov.u32 	%r7, %ctaid.x;
	mov.u32 	%r8, %tid.x;
	mad.lo.s32 	%r10, %r1, %r7, %r8;
	setp.ge.s32 	%p1, %r10, %r6;
	@%p1 bra 	$L__BB0_3;
	mov.u32 	%r9, %nctaid.x;
	mul.lo.s32 	%r3, %r9, %r1;
	cvta.to.global.u64 	%rd1, %rd3;
	cvta.to.global.u64 	%rd2, %rd4;
	mul.wide.s32 	%rd7, %r6, 4;
$L__BB0_2:
	mul.wide.s32 	%rd5, %r10, 4;
	add.s64 	%rd6, %rd1, %rd5;
	ld.global.f32 	%f1, [%rd6];
	add.s64 	%rd8, %rd6, %rd7;
	ld.global.f32 	%f2, [%rd8];
	mul.f32 	%f3, %f1, 0fBFB8AA3B;
	ex2.approx.f32 	%f4, %f3;
	add.f32 	%f5, %f4, 0f3F800000;
	div.rn.f32 	%f6, %f1, %f5;
	mul.f32 	%f7, %f2, %f6;
	add.s64 	%rd9, %rd2, %rd5;
	st.global.f32 	[%rd9], %f7;
	add.s32 	%r10, %r10, %r3;
	setp.lt.s32 	%p2, %r10, %r6;
	@%p2 bra 	$L__BB0_2;
$L__BB0_3:
	ret;

}


// ===== COMPILED SASS (sm_100) =====

	.target	sm_100

	.elftype	@"ET_EXEC"


//--------------------- .note.nv.tkinfo           --------------------------
	.section	.note.nv.tkinfo,"",@"SHT_NOTE"
	.sectionflags	@"SHF_NOTE_NV_TKINFO"
	.tkinfo
        /*0018*/ 	.word	0x00000002
        /*0030*/ 	.string	""
        /*0030*/ 	.string	"ptxas"
        /*0030*/ 	.string	"Cuda compilation tools, release 13.0, V13.0.88"
        /*0030*/ 	.string	"Build cuda_13.0.r13.0/compiler.36424714_0"
        /*0030*/ 	.string	"-arch sm_100 -m 64 "



//--------------------- .note.nv.cuinfo           --------------------------
	.section	.note.nv.cuinfo,"",@"SHT_NOTE"
	.sectionflags	@"SHF_NOTE_NV_CUINFO"
        /*0018*/ 	.short	0x0002
        /*001a*/ 	.short	0x0064
        /*001c*/ 	.short	0x0082
	.zero		2


//--------------------- .nv.info                  --------------------------
	.section	.nv.info,"",@"SHT_CUDA_INFO"
	.align	4


	//----- nvinfo : EIATTR_REGCOUNT
	.align		4
        /*0000*/ 	.byte	0x04, 0x2f
        /*0002*/ 	.short	(.L_1 - .L_0)
	.align		4
.L_0:
        /*0004*/ 	.word	index@(_Z13swiglu_kernelPKfPfi)
        /*0008*/ 	.word	0x00000018


	//----- nvinfo : EIATTR_FRAME_SIZE
	.align		4
.L_1:
        /*000c*/ 	.byte	0x04, 0x11
        /*000e*/ 	.short	(.L_3 - .L_2)
	.align		4
.L_2:
        /*0010*/ 	.word	index@($__internal_0_$__cuda_sm3x_div_rn_noftz_f32_slowpath)
        /*0014*/ 	.word	0x00000000


	//----- nvinfo : EIATTR_FRAME_SIZE
	.align		4
.L_3:
        /*0018*/ 	.byte	0x04, 0x11
        /*001a*/ 	.short	(.L_5 - .L_4)
	.align		4
.L_4:
        /*001c*/ 	.word	index@(_Z13swiglu_kernelPKfPfi)
        /*0020*/ 	.word	0x00000000


	//----- nvinfo : EIATTR_MIN_STACK_SIZE
	.align		4
.L_5:
        /*0024*/ 	.byte	0x04, 0x12
        /*0026*/ 	.short	(.L_7 - .L_6)
	.align		4
.L_6:
        /*0028*/ 	.word	index@(_Z13swiglu_kernelPKfPfi)
        /*002c*/ 	.word	0x00000000
.L_7:


//--------------------- .nv.compat                --------------------------
	.section	.nv.compat,"",@"SHT_CUDA_COMPAT_INFO"
	.align	4
        /*0000*/ 	.byte	0x02, 0x09, 0x00, 0x00, 0x02, 0x02, 0x01, 0x00, 0x02, 0x05, 0x05, 0x00, 0x03, 0x07, 0x01, 0x01
        /*0010*/ 	.byte	0x02, 0x03, 0x00, 0x00, 0x02, 0x06, 0x01, 0x00, 0x04, 0x0b, 0x08, 0x00, 0x01, 0x00, 0x00, 0x00
        /*0020*/ 	.byte	0x00, 0x00, 0x00, 0x00


//--------------------- .nv.info._Z13swiglu_kernelPKfPfi --------------------------
	.section	.nv.info._Z13swiglu_kernelPKfPfi,"",@"SHT_CUDA_INFO"
	.sectionflags	@""
	.align	4


	//----- nvinfo : EIATTR_CUDA_API_VERSION
	.align		4
        /*0000*/ 	.byte	0x04, 0x37
        /*0002*/ 	.short	(.L_9 - .L_8)
.L_8:
        /*0004*/ 	.word	0x00000082


	//----- nvinfo : EIATTR_KPARAM_INFO
	.align		4
.L_9:
        /*0008*/ 	.byte	0x04, 0x17
        /*000a*/ 	.short	(.L_11 - .L_10)
.L_10:
        /*000c*/ 	.word	0x00000000
        /*0010*/ 	.short	0x0002
        /*0012*/ 	.short	0x0010
        /*0014*/ 	.byte	0x00, 0xf0, 0x11, 0x00


	//----- nvinfo : EIATTR_KPARAM_INFO
	.align		4
.L_11:
        /*0018*/ 	.byte	0x04, 0x17
        /*001a*/ 	.short	(.L_13 - .L_12)
.L_12:
        /*001c*/ 	.word	0x00000000
        /*0020*/ 	.short	0x0001
        /*0022*/ 	.short	0x0008
        /*0024*/ 	.byte	0x00, 0xf5, 0x21, 0x00


	//----- nvinfo : EIATTR_KPARAM_INFO
	.align		4
.L_13:
        /*0028*/ 	.byte	0x04, 0x17
        /*002a*/ 	.short	(.L_15 - .L_14)
.L_14:
        /*002c*/ 	.word	0x00000000
        /*0030*/ 	.short	0x0000
        /*0032*/ 	.short	0x0000
        /*0034*/ 	.byte	0x00, 0xf5, 0x21, 0x00


	//----- nvinfo : EIATTR_SPARSE_MMA_MASK
	.align		4
.L_15:
        /*0038*/ 	.byte	0x03, 0x50
        /*003a*/ 	.short	0x0000


	//----- nvinfo : EIATTR_MAXREG_COUNT
	.align		4
        /*003c*/ 	.byte	0x03, 0x1b
        /*003e*/ 	.short	0x00ff


	//----- nvinfo : EIATTR_MERCURY_ISA_VERSION
	.align		4
        /*0040*/ 	.byte	0x03, 0x5f
        /*0042*/ 	.short	0x0101


	//----- nvinfo : EIATTR_VRC_CTA_INIT_COUNT
	.align		4
        /*0044*/ 	.byte	0x02, 0x4a
	.zero		1
	.zero		1


	//----- nvinfo : EIATTR_EXIT_INSTR_OFFSETS
	.align		4
        /*0048*/ 	.byte	0x04, 0x1c
        /*004a*/ 	.short	(.L_17 - .L_16)


	//   ....[0]....
.L_16:
        /*004c*/ 	.word	0x00000070


	//   ....[1]....
        /*0050*/ 	.word	0x000002c0


	//----- nvinfo : EIATTR_CRS_STACK_SIZE
	.align		4
.L_17:
        /*0054*/ 	.byte	0x04, 0x1e
        /*0056*/ 	.short	(.L_19 - .L_18)
.L_18:
        /*0058*/ 	.word	0x00000000


	//----- nvinfo : EIATTR_CBANK_PARAM_SIZE
	.align		4
.L_19:
        /*005c*/ 	.byte	0x03, 0x19
        /*005e*/ 	.short	0x0014


	//----- nvinfo : EIATTR_PARAM_CBANK
	.align		4
        /*0060*/ 	.byte	0x04, 0x0a
        /*0062*/ 	.short	(.L_21 - .L_20)
	.align		4
.L_20:
        /*0064*/ 	.word	index@(.nv.constant0._Z13swiglu_kernelPKfPfi)
        /*0068*/ 	.short	0x0380
        /*006a*/ 	.short	0x0014


	//----- nvinfo : EIATTR_SW_WAR
	.align		4
.L_21:
        /*006c*/ 	.byte	0x04, 0x36
        /*006e*/ 	.short	(.L_23 - .L_22)
.L_22:
        /*0070*/ 	.word	0x00000008
.L_23:


//--------------------- .nv.callgraph             --------------------------
	.section	.nv.callgraph,"",@"SHT_CUDA_CALLGRAPH"
	.align	4
	.sectionentsize	8
	.align		4
        /*0000*/ 	.word	0x00000000
	.align		4
        /*0004*/ 	.word	0xffffffff
	.align		4
        /*0008*/ 	.word	0x00000000
	.align		4
        /*000c*/ 	.word	0xfffffffe
	.align		4
        /*0010*/ 	.word	0x00000000
	.align		4
        /*0014*/ 	.word	0xfffffffd
	.align		4
        /*0018*/ 	.word	0x00000000
	.align		4
        /*001c*/ 	.word	0xfffffffc


//--------------------- .text._Z13swiglu_kernelPKfPfi --------------------------
	.section	.text._Z13swiglu_kernelPKfPfi,"ax",@progbits
	.align	128
        .global         _Z13swiglu_kernelPKfPfi
        .type           _Z13swiglu_kernelPKfPfi,@function
        .size           _Z13swiglu_kernelPKfPfi,(.L_x_15 - _Z13swiglu_kernelPKfPfi)
        .other          _Z13swiglu_kernelPKfPfi,@"STO_CUDA_ENTRY STV_DEFAULT"
_Z13swiglu_kernelPKfPfi:
.text._Z13swiglu_kernelPKfPfi:
[----:B------:R-:W-:Y:S01]  /*0000*/  LDC R1, c[0x0][0x37c] ;  /* 0x0000df00ff017b82 */ /* 0x000fe20000000800 */
[----:B------:R-:W0:Y:S01]  /*0010*/  S2R R9, SR_CTAID.X ;  /* 0x0000000000097919 */ /* 0x000e220000002500 */
[----:B------:R-:W0:Y:S01]  /*0020*/  LDCU UR4, c[0x0][0x360] ;  /* 0x00006c00ff0477ac */ /* 0x000e220008000800 */
[----:B------:R-:W0:Y:S01]  /*0030*/  S2R R0, SR_TID.X ;  /* 0x0000000000007919 */ /* 0x000e220000002100 */
[----:B------:R-:W1:Y:S01]  /*0040*/  LDCU UR5, c[0x0][0x390] ;  /* 0x00007200ff0577ac */ /* 0x000e620008000800 */
[----:B0-----:R-:W-:-:S05]  /*0050*/  IMAD R9, R9, UR4, R0 ;  /* 0x0000000409097c24 */ /* 0x001fca000f8e0200 */
[----:B-1----:R-:W-:-:S13]  /*0060*/  ISETP.GE.AND P0, PT, R9, UR5, PT ;  /* 0x0000000509007c0c */ /* 0x002fda000bf06270 */
[----:B------:R-:W-:Y:S05]  /*0070*/  @P0 EXIT ;  /* 0x000000000000094d */ /* 0x000fea0003800000 */
[----:B------:R-:W0:Y:S01]  /*0080*/  LDC R2, c[0x0][0x390] ;  /* 0x0000e400ff027b82 */ /* 0x000e220000000800 */
[----:B------:R-:W1:Y:S01]  /*0090*/  LDCU UR5, c[0x0][0x370] ;  /* 0x00006e00ff0577ac */ /* 0x000e620008000800 */
[----:B------:R-:W2:Y:S06]  /*00a0*/  LDCU.64 UR6, c[0x0][0x358] ;  /* 0x00006b00ff0677ac */ /* 0x000eac0008000a00 */
[----:B------:R-:W3:Y:S08]  /*00b0*/  LDC.64 R4, c[0x0][0x380] ;  /* 0x0000e000ff047b82 */ /* 0x000ef00000000a00 */
[----:B------:R-:W4:Y:S01]  /*00c0*/  LDC.64 R6, c[0x0][0x388] ;  /* 0x0000e200ff067b82 */ /* 0x000f220000000a00 */
[----:B-1----:R-:W-:-:S12]  /*00d0*/  UIMAD UR4, UR4, UR5, URZ ;  /* 0x00000005040472a4 */ /* 0x002fd8000f8e02ff */
.L_x_2:
[----:B-1-3--:R-:W-:-:S05]  /*00e0*/  IMAD.WIDE R10, R9, 0x4, R4 ;  /* 0x00000004090a7825 */ /* 0x00afca00078e0204 */
[----:B--2---:R1:W2:Y:S01]  /*00f0*/  LDG.E R0, desc[UR6][R10.64] ;  /* 0x000000060a007981 */ /* 0x0042a2000c1e1900 */
[----:B0-----:R-:W-:-:S05]  /*0100*/  IMAD.WIDE R12, R2, 0x4, R10 ;  /* 0x00000004020c7825 */ /* 0x001fca00078e020a */
[----:B------:R0:W5:Y:S01]  /*0110*/  LDG.E R8, desc[UR6][R12.64] ;  /* 0x000000060c087981 */ /* 0x000162000c1e1900 */
[----:B------:R-:W-:Y:S01]  /*0120*/  BSSY.RECONVERGENT B0, `(.L_x_0) ;  /* 0x0000015000007945 */ /* 0x000fe20003800200 */
[----:B-1----:R-:W-:Y:S02]  /*0130*/  IMAD.MOV.U32 R11, RZ, RZ, R9 ;  /* 0x000000ffff0b7224 */ /* 0x002fe400078e0009 */
[----:B------:R-:W-:-:S05]  /*0140*/  VIADD R9, R9, UR4 ;  /* 0x0000000409097c36 */ /* 0x000fca0008000000 */
[----:B------:R-:W-:Y:S01]  /*0150*/  ISETP.GE.AND P2, PT, R9, R2, PT ;  /* 0x000000020900720c */ /* 0x000fe20003f46270 */
[----:B--2---:R-:W-:-:S05]  /*0160*/  FMUL R3, R0, -1.4426950216293334961 ;  /* 0xbfb8aa3b00037820 */ /* 0x004fca0000400000 */
[----:B------:R-:W-:-:S13]  /*0170*/  FSETP.GEU.AND P0, PT, R3, -126, PT ;  /* 0xc2fc00000300780b */ /* 0x000fda0003f0e000 */
[----:B------:R-:W-:-:S04]  /*0180*/  @!P0 FMUL R3, R3, 0.5 ;  /* 0x3f00000003038820 */ /* 0x000fc80000400000 */
[----:B------:R-:W1:Y:S02]  /*0190*/  MUFU.EX2 R14, R3 ;  /* 0x00000003000e7308 */ /* 0x000e640000000800 */
[----:B-1----:R-:W-:-:S04]  /*01a0*/  @!P0 FMUL R14, R14, R14 ;  /* 0x0000000e0e0e8220 */ /* 0x002fc80000400000 */
[----:B------:R-:W-:-:S04]  /*01b0*/  FADD R17, R14, 1 ;  /* 0x3f8000000e117421 */ /* 0x000fc80000000000 */
[----:B------:R-:W1:Y:S08]  /*01c0*/  MUFU.RCP R14, R17 ;  /* 0x00000011000e7308 */ /* 0x000e700000001000 */
[----:B------:R-:W2:Y:S01]  /*01d0*/  FCHK P0, R0, R17 ;  /* 0x0000001100007302 */ /* 0x000ea20000000000 */
[----:B-1----:R-:W-:-:S04]  /*01e0*/  FFMA R15, -R17, R14, 1 ;  /* 0x3f800000110f7423 */ /* 0x002fc8000000010e */
[----:B------:R-:W-:-:S04]  /*01f0*/  FFMA R15, R14, R15, R14 ;  /* 0x0000000f0e0f7223 */ /* 0x000fc8000000000e */
[----:B------:R-:W-:-:S04]  /*0200*/  FFMA R10, R0, R15, RZ ;  /* 0x0000000f000a7223 */ /* 0x000fc800000000ff */
[----:B------:R-:W-:-:S04]  /*0210*/  FFMA R3, -R17, R10, R0 ;  /* 0x0000000a11037223 */ /* 0x000fc80000000100 */
[----:B------:R-:W-:Y:S01]  /*0220*/  FFMA R3, R15, R3, R10 ;  /* 0x000000030f037223 */ /* 0x000fe2000000000a */
[----:B0-2---:R-:W-:Y:S06]  /*0230*/  @!P0 BRA `(.L_x_1) ;  /* 0x00000000000c8947 */ /* 0x005fec0003800000 */
[----:B------:R-:W-:-:S07]  /*0240*/  MOV R10, 0x260 ;  /* 0x00000260000a7802 */ /* 0x000fce0000000f00 */
[----:B----45:R-:W-:Y:S05]  /*0250*/  CALL.REL.NOINC `($__internal_0_$__cuda_sm3x_div_rn_noftz_f32_slowpath) ;  /* 0x00000000001c7944 */ /* 0x030fea0003c00000 */
[----:B------:R-:W-:-:S07]  /*0260*/  IMAD.MOV.U32 R3, RZ, RZ, R0 ;  /* 0x000000ffff037224 */ /* 0x000fce00078e0000 */
.L_x_1:
[----:B------:R-:W-:Y:S05]  /*0270*/  BSYNC.RECONVERGENT B0 ;  /* 0x0000000000007941 */ /* 0x000fea0003800200 */
.L_x_0:
[----:B-----5:R-:W-:Y:S01]  /*0280*/  FMUL R3, R8, R3 ;  /* 0x0000000308037220 */ /* 0x020fe20000400000 */
[----:B----4-:R-:W-:-:S05]  /*0290*/  IMAD.WIDE R10, R11, 0x4, R6 ;  /* 0x000000040b0a7825 */ /* 0x010fca00078e0206 */
[----:B------:R1:W-:Y:S01]  /*02a0*/  STG.E desc[UR6][R10.64], R3 ;  /* 0x000000030a007986 */ /* 0x0003e2000c101906 */
[----:B------:R-:W-:Y:S05]  /*02b0*/  @!P2 BRA `(.L_x_2) ;  /* 0xfffffffc0088a947 */ /* 0x000fea000383ffff */
[----:B------:R-:W-:Y:S05]  /*02c0*/  EXIT ;  /* 0x000000000000794d */ /* 0x000fea0003800000 */
        .weak           $__internal_0_$__cuda_sm3x_div_rn_noftz_f32_slowpath
        .type           $__internal_0_$__cuda_sm3x_div_rn_noftz_f32_slowpath,@function
        .size           $__internal_0_$__cuda_sm3x_div_rn_noftz_f32_slowpath,(.L_x_15 - $__internal_0_$__cuda_sm3x_div_rn_noftz_f32_slowpath)
$__internal_0_$__cuda_sm3x_div_rn_noftz_f32_slowpath:
[--C-:B------:R-:W-:Y:S01]  /*02d0*/  SHF.R.U32.HI R13, RZ, 0x17, R17.reuse ;  /* 0x00000017ff0d7819 */ /* 0x100fe20000011611 */
[----:B------:R-:W-:Y:S01]  /*02e0*/  BSSY.RECONVERGENT B1, `(.L_x_3) ;  /* 0x0000065000017945 */ /* 0x000fe20003800200 */
[--C-:B------:R-:W-:Y:S01]  /*02f0*/  SHF.R.U32.HI R3, RZ, 0x17, R0.reuse ;  /* 0x00000017ff037819 */ /* 0x100fe20000011600 */
[----:B------:R-:W-:Y:S01]  /*0300*/  IMAD.MOV.U32 R14, RZ, RZ, R0 ;  /* 0x000000ffff0e7224 */ /* 0x000fe200078e0000 */
[----:B------:R-:W-:Y:S01]  /*0310*/  LOP3.LUT R13, R13, 0xff, RZ, 0xc0, !PT ;  /* 0x000000ff0d0d7812 */ /* 0x000fe200078ec0ff */
[----:B------:R-:W-:Y:S01]  /*0320*/  IMAD.MOV.U32 R15, RZ, RZ, R17 ;  /* 0x000000ffff0f7224 */ /* 0x000fe200078e0011 */
[----:B------:R-:W-:-:S03]  /*0330*/  LOP3.LUT R18, R3, 0xff, RZ, 0xc0, !PT ;  /* 0x000000ff03127812 */ /* 0x000fc600078ec0ff */
[----:B------:R-:W-:Y:S02]  /*0340*/  VIADD R19, R13, 0xffffffff ;  /* 0xffffffff0d137836 */ /* 0x000fe40000000000 */
[----:B------:R-:W-:-:S03]  /*0350*/  VIADD R16, R18, 0xffffffff ;  /* 0xffffffff12107836 */ /* 0x000fc60000000000 */
[----:B------:R-:W-:-:S04]  /*0360*/  ISETP.GT.U32.AND P0, PT, R19, 0xfd, PT ;  /* 0x000000fd1300780c */ /* 0x000fc80003f04070 */
[----:B------:R-:W-:-:S13]  /*0370*/  ISETP.GT.U32.OR P0, PT, R16, 0xfd, P0 ;  /* 0x000000fd1000780c */ /* 0x000fda0000704470 */
[----:B------:R-:W-:Y:S01]  /*0380*/  @!P0 IMAD.MOV.U32 R12, RZ, RZ, RZ ;  /* 0x000000ffff0c8224 */ /* 0x000fe200078e00ff */
[----:B------:R-:W-:Y:S06]  /*0390*/  @!P0 BRA `(.L_x_4) ;  /* 0x0000000000608947 */ /* 0x000fec0003800000 */
[----:B------:R-:W-:Y:S01]  /*03a0*/  FSETP.GTU.FTZ.AND P0, PT, |R0|, +INF , PT ;  /* 0x7f8000000000780b */ /* 0x000fe20003f1c200 */
[----:B------:R-:W-:Y:S01]  /*03b0*/  IMAD.MOV.U32 R3, RZ, RZ, R17 ;  /* 0x000000ffff037224 */ /* 0x000fe200078e0011 */
[----:B------:R-:W-:-:S04]  /*03c0*/  FSETP.GTU.FTZ.AND P1, PT, |R17|, +INF , PT ;  /* 0x7f8000001100780b */ /* 0x000fc80003f3c200 */
[----:B------:R-:W-:-:S13]  /*03d0*/  PLOP3.LUT P0, PT, P0, P1, PT, 0xf8, 0x8f ;  /* 0x00000000008f781c */ /* 0x000fda0000703f70 */
[----:B------:R-:W-:Y:S05]  /*03e0*/  @P0 BRA `(.L_x_5) ;  /* 0x00000004004c0947 */ /* 0x000fea0003800000 */
[----:B------:R-:W-:-:S13]  /*03f0*/  LOP3.LUT P0, RZ, R15, 0x7fffffff, R14, 0xc8, !PT ;  /* 0x7fffffff0fff7812 */ /* 0x000fda000780c80e */
[----:B------:R-:W-:Y:S05]  /*0400*/  @!P0 BRA `(.L_x_6) ;  /* 0x00000004003c8947 */ /* 0x000fea0003800000 */
[C---:B------:R-:W-:Y:S02]  /*0410*/  FSETP.NEU.FTZ.AND P3, PT, |R0|.reuse, +INF , PT ;  /* 0x7f8000000000780b */ /* 0x040fe40003f7d200 */
[----:B------:R-:W-:Y:S02]  /*0420*/  FSETP.NEU.FTZ.AND P1, PT, |R3|, +INF , PT ;  /* 0x7f8000000300780b */ /* 0x000fe40003f3d200 */
[----:B------:R-:W-:-:S11]  /*0430*/  FSETP.NEU.FTZ.AND P0, PT, |R0|, +INF , PT ;  /* 0x7f8000000000780b */ /* 0x000fd60003f1d200 */
[----:B------:R-:W-:Y:S05]  /*0440*/  @!P1 BRA !P3, `(.L_x_6) ;  /* 0x00000004002c9947 */ /* 0x000fea0005800000 */
[----:B------:R-:W-:-:S04]  /*0450*/  LOP3.LUT P3, RZ, R14, 0x7fffffff, RZ, 0xc0, !PT ;  /* 0x7fffffff0eff7812 */ /* 0x000fc8000786c0ff */
[----:B------:R-:W-:-:S13]  /*0460*/  PLOP3.LUT P1, PT, P1, P3, PT, 0x2f, 0xf2 ;  /* 0x0000000000f2781c */ /* 0x000fda0000f26577 */
[----:B------:R-:W-:Y:S05]  /*0470*/  @P1 BRA `(.L_x_7) ;  /* 0x0000000400181947 */ /* 0x000fea0003800000 */
[----:B------:R-:W-:-:S04]  /*0480*/  LOP3.LUT P1, RZ, R15, 0x7fffffff, RZ, 0xc0, !PT ;  /* 0x7fffffff0fff7812 */ /* 0x000fc8000782c0ff */
[----:B------:R-:W-:-:S13]  /*0490*/  PLOP3.LUT P0, PT, P0, P1, PT, 0x2f, 0xf2 ;  /* 0x0000000000f2781c */ /* 0x000fda0000702577 */
[----:B------:R-:W-:Y:S05]  /*04a0*/  @P0 BRA `(.L_x_8) ;  /* 0x0000000400000947 */ /* 0x000fea0003800000 */
[----:B------:R-:W-:Y:S02]  /*04b0*/  ISETP.GE.AND P0, PT, R16, RZ, PT ;  /* 0x000000ff1000720c */ /* 0x000fe40003f06270 */
[----:B------:R-:W-:-:S11]  /*04c0*/  ISETP.GE.AND P1, PT, R19, RZ, PT ;  /* 0x000000ff1300720c */ /* 0x000fd60003f26270 */
[----:B------:R-:W-:Y:S02]  /*04d0*/  @P0 IMAD.MOV.U32 R12, RZ, RZ, RZ ;  /* 0x000000ffff0c0224 */ /* 0x000fe400078e00ff */
[----:B------:R-:W-:Y:S01]  /*04e0*/  @!P0 FFMA R14, R0, 1.84467440737095516160e+19, RZ ;  /* 0x5f800000000e8823 */ /* 0x000fe200000000ff */
[----:B------:R-:W-:Y:S02]  /*04f0*/  @!P0 IMAD.MOV.U32 R12, RZ, RZ, -0x40 ;  /* 0xffffffc0ff0c8424 */ /* 0x000fe400078e00ff */
[----:B------:R-:W-:Y:S02]  /*0500*/  @!P1 FFMA R15, R3, 1.84467440737095516160e+19, RZ ;  /* 0x5f800000030f9823 */ /* 0x000fe400000000ff */
[----:B------:R-:W-:-:S07]  /*0510*/  @!P1 VIADD R12, R12, 0x40 ;  /* 0x000000400c0c9836 */ /* 0x000fce0000000000 */
.L_x_4:
[----:B------:R-:W-:Y:S01]  /*0520*/  LEA R0, R13, 0xc0800000, 0x17 ;  /* 0xc08000000d007811 */ /* 0x000fe200078eb8ff */
[----:B------:R-:W-:Y:S01]  /*0530*/  VIADD R3, R18, 0xffffff81 ;  /* 0xffffff8112037836 */ /* 0x000fe20000000000 */
[----:B------:R-:W-:Y:S03]  /*0540*/  BSSY.RECONVERGENT B2, `(.L_x_9) ;  /* 0x0000035000027945 */ /* 0x000fe60003800200 */
[----:B------:R-:W-:Y:S01]  /*0550*/  IMAD.IADD R15, R15, 0x1, -R0 ;  /* 0x000000010f0f7824 */ /* 0x000fe200078e0a00 */
[C---:B------:R-:W-:Y:S01]  /*0560*/  IADD3 R13, PT, PT, R3.reuse, 0x7f, -R13 ;  /* 0x0000007f030d7810 */ /* 0x040fe20007ffe80d */
[----:B------:R-:W-:Y:S02]  /*0570*/  IMAD R0, R3, -0x800000, R14 ;  /* 0xff80000003007824 */ /* 0x000fe400078e020e */
[----:B------:R-:W0:Y:S01]  /*0580*/  MUFU.RCP R16, R15 ;  /* 0x0000000f00107308 */ /* 0x000e220000001000 */
[----:B------:R-:W-:Y:S01]  /*0590*/  FADD.FTZ R17, -R15, -RZ ;  /* 0x800000ff0f117221 */ /* 0x000fe20000010100 */
[----:B------:R-:W-:-:S03]  /*05a0*/  IMAD.IADD R13, R13, 0x1, R12 ;  /* 0x000000010d0d7824 */ /* 0x000fc600078e020c */
[----:B0-----:R-:W-:-:S04]  /*05b0*/  FFMA R19, R16, R17, 1 ;  /* 0x3f80000010137423 */ /* 0x001fc80000000011 */
[----:B------:R-:W-:-:S04]  /*05c0*/  FFMA R21, R16, R19, R16 ;  /* 0x0000001310157223 */ /* 0x000fc80000000010 */
[----:B------:R-:W-:-:S04]  /*05d0*/  FFMA R14, R0, R21, RZ ;  /* 0x00000015000e7223 */ /* 0x000fc800000000ff */
[----:B------:R-:W-:-:S04]  /*05e0*/  FFMA R19, R17, R14, R0 ;  /* 0x0000000e11137223 */ /* 0x000fc80000000000 */
[----:B------:R-:W-:-:S04]  /*05f0*/  FFMA R14, R21, R19, R14 ;  /* 0x00000013150e7223 */ /* 0x000fc8000000000e */
[----:B------:R-:W-:-:S04]  /*0600*/  FFMA R17, R17, R14, R0 ;  /* 0x0000000e11117223 */ /* 0x000fc80000000000 */
[----:B------:R-:W-:-:S05]  /*0610*/  FFMA R0, R21, R17, R14 ;  /* 0x0000001115007223 */ /* 0x000fca000000000e */
[----:B------:R-:W-:-:S04]  /*0620*/  SHF.R.U32.HI R3, RZ, 0x17, R0 ;  /* 0x00000017ff037819 */ /* 0x000fc80000011600 */
[----:B------:R-:W-:-:S05]  /*0630*/  LOP3.LUT R3, R3, 0xff, RZ, 0xc0, !PT ;  /* 0x000000ff03037812 */ /* 0x000fca00078ec0ff */
[----:B------:R-:W-:-:S04]  /*0640*/  IMAD.IADD R15, R3, 0x1, R13 ;  /* 0x00000001030f7824 */ /* 0x000fc800078e020d */
[----:B------:R-:W-:-:S05]  /*0650*/  VIADD R3, R15, 0xffffffff ;  /* 0xffffffff0f037836 */ /* 0x000fca0000000000 */
[----:B------:R-:W-:-:S13]  /*0660*/  ISETP.GE.U32.AND P0, PT, R3, 0xfe, PT ;  /* 0x000000fe0300780c */ /* 0x000fda0003f06070 */
[----:B------:R-:W-:Y:S05]  /*0670*/  @!P0 BRA `(.L_x_10) ;  /* 0x0000000000808947 */ /* 0x000fea0003800000 */
[----:B------:R-:W-:-:S13]  /*0680*/  ISETP.GT.AND P0, PT, R15, 0xfe, PT ;  /* 0x000000fe0f00780c */ /* 0x000fda0003f04270 */
[----:B------:R-:W-:Y:S05]  /*0690*/  @P0 BRA `(.L_x_11) ;  /* 0x00000000006c0947 */ /* 0x000fea0003800000 */
[----:B------:R-:W-:-:S13]  /*06a0*/  ISETP.GE.AND P0, PT, R15, 0x1, PT ;  /* 0x000000010f00780c */ /* 0x000fda0003f06270 */
[----:B------:R-:W-:Y:S05]  /*06b0*/  @P0 BRA `(.L_x_12) ;  /* 0x0000000000740947 */ /* 0x000fea0003800000 */
[----:B------:R-:W-:Y:S02]  /*06c0*/  ISETP.GE.AND P0, PT, R15, -0x18, PT ;  /* 0xffffffe80f00780c */ /* 0x000fe40003f06270 */
[----:B------:R-:W-:-:S11]  /*06d0*/  LOP3.LUT R0, R0, 0x80000000, RZ, 0xc0, !PT ;  /* 0x8000000000007812 */ /* 0x000fd600078ec0ff */
[----:B------:R-:W-:Y:S05]  /*06e0*/  @!P0 BRA `(.L_x_12) ;  /* 0x0000000000688947 */ /* 0x000fea0003800000 */
[CCC-:B------:R-:W-:Y:S01]  /*06f0*/  FFMA.RZ R3, R21.reuse, R17.reuse, R14.reuse ;  /* 0x0000001115037223 */ /* 0x1c0fe2000000c00e */
[-CC-:B------:R-:W-:Y:S01]  /*0700*/  FFMA.RM R12, R21, R17.reuse, R14.reuse ;  /* 0x00000011150c7223 */ /* 0x180fe2000000400e */
[C---:B------:R-:W-:Y:S02]  /*0710*/  ISETP.NE.AND P3, PT, R15.reuse, RZ, PT ;  /* 0x000000ff0f00720c */ /* 0x040fe40003f65270 */
[----:B------:R-:W-:Y:S02]  /*0720*/  ISETP.NE.AND P1, PT, R15, RZ, PT ;  /* 0x000000ff0f00720c */ /* 0x000fe40003f25270 */
[----:B------:R-:W-:Y:S01]  /*0730*/  LOP3.LUT R13, R3, 0x7fffff, RZ, 0xc0, !PT ;  /* 0x007fffff030d7812 */ /* 0x000fe200078ec0ff */
[----:B------:R-:W-:Y:S01]  /*0740*/  FFMA.RP R3, R21, R17, R14 ;  /* 0x0000001115037223 */ /* 0x000fe2000000800e */
[----:B------:R-:W-:Y:S02]  /*0750*/  VIADD R14, R15, 0x20 ;  /* 0x000000200f0e7836 */ /* 0x000fe40000000000 */
[----:B------:R-:W-:Y:S01]  /*0760*/  LOP3.LUT R13, R13, 0x800000, RZ, 0xfc, !PT ;  /* 0x008000000d0d7812 */ /* 0x000fe200078efcff */
[----:B------:R-:W-:Y:S01]  /*0770*/  IMAD.MOV R15, RZ, RZ, -R15 ;  /* 0x000000ffff0f7224 */ /* 0x000fe200078e0a0f */
[----:B------:R-:W-:-:S02]  /*0780*/  FSETP.NEU.FTZ.AND P0, PT, R3, R12, PT ;  /* 0x0000000c0300720b */ /* 0x000fc40003f1d000 */
[----:B------:R-:W-:Y:S02]  /*0790*/  SHF.L.U32 R14, R13, R14, RZ ;  /* 0x0000000e0d0e7219 */ /* 0x000fe400000006ff */
[----:B------:R-:W-:Y:S02]  /*07a0*/  SEL R12, R15, RZ, P3 ;  /* 0x000000ff0f0c7207 */ /* 0x000fe40001800000 */
[----:B------:R-:W-:Y:S02]  /*07b0*/  ISETP.NE.AND P1, PT, R14, RZ, P1 ;  /* 0x000000ff0e00720c */ /* 0x000fe40000f25270 */
[----:B------:R-:W-:Y:S02]  /*07c0*/  SHF.R.U32.HI R12, RZ, R12, R13 ;  /* 0x0000000cff0c7219 */ /* 0x000fe4000001160d */
[----:B------:R-:W-:Y:S02]  /*07d0*/  PLOP3.LUT P0, PT, P0, P1, PT, 0xf8, 0x8f ;  /* 0x00000000008f781c */ /* 0x000fe40000703f70 */
[----:B------:R-:W-:-:S02]  /*07e0*/  SHF.R.U32.HI R14, RZ, 0x1, R12 ;  /* 0x00000001ff0e7819 */ /* 0x000fc4000001160c */
[----:B------:R-:W-:-:S04]  /*07f0*/  SEL R3, RZ, 0x1, !P0 ;  /* 0x00000001ff037807 */ /* 0x000fc80004000000 */
[----:B------:R-:W-:-:S04]  /*0800*/  LOP3.LUT R3, R3, 0x1, R14, 0xf8, !PT ;  /* 0x0000000103037812 */ /* 0x000fc800078ef80e */
[----:B------:R-:W-:-:S05]  /*0810*/  LOP3.LUT R3, R3, R12, RZ, 0xc0, !PT ;  /* 0x0000000c03037212 */ /* 0x000fca00078ec0ff */
[----:B------:R-:W-:-:S05]  /*0820*/  IMAD.IADD R3, R14, 0x1, R3 ;  /* 0x000000010e037824 */ /* 0x000fca00078e0203 */
[----:B------:R-:W-:Y:S01]  /*0830*/  LOP3.LUT R0, R3, R0, RZ, 0xfc, !PT ;  /* 0x0000000003007212 */ /* 0x000fe200078efcff */
[----:B------:R-:W-:Y:S06]  /*0840*/  BRA `(.L_x_12) ;  /* 0x0000000000107947 */ /* 0x000fec0003800000 */
.L_x_11:
[----:B------:R-:W-:-:S04]  /*0850*/  LOP3.LUT R0, R0, 0x80000000, RZ, 0xc0, !PT ;  /* 0x8000000000007812 */ /* 0x000fc800078ec0ff */
[----:B------:R-:W-:Y:S01]  /*0860*/  LOP3.LUT R0, R0, 0x7f800000, RZ, 0xfc, !PT ;  /* 0x7f80000000007812 */ /* 0x000fe200078efcff */
[----:B------:R-:W-:Y:S06]  /*0870*/  BRA `(.L_x_12) ;  /* 0x0000000000047947 */ /* 0x000fec0003800000 */
.L_x_10:
[----:B------:R-:W-:-:S07]  /*0880*/  IMAD R0, R13, 0x800000, R0 ;  /* 0x008000000d007824 */ /* 0x000fce00078e0200 */
.L_x_12:
[----:B------:R-:W-:Y:S05]  /*0890*/  BSYNC.RECONVERGENT B2 ;  /* 0x0000000000027941 */ /* 0x000fea0003800200 */
.L_x_9:
[----:B------:R-:W-:Y:S05]  /*08a0*/  BRA `(.L_x_13) ;  /* 0x0000000000207947 */ /* 0x000fea0003800000 */
.L_x_8:
[----:B------:R-:W-:-:S04]  /*08b0*/  LOP3.LUT R0, R15, 0x80000000, R14, 0x48, !PT ;  /* 0x800000000f007812 */ /* 0x000fc800078e480e */
[----:B------:R-:W-:Y:S01]  /*08c0*/  LOP3.LUT R0, R0, 0x7f800000, RZ, 0xfc, !PT ;  /* 0x7f80000000007812 */ /* 0x000fe200078efcff */
[----:B------:R-:W-:Y:S06]  /*08d0*/  BRA `(.L_x_13) ;  /* 0x0000000000147947 */ /* 0x000fec0003800000 */
.L_x_7:
[----:B------:R-:W-:Y:S01]  /*08e0*/  LOP3.LUT R0, R15, 0x80000000, R14, 0x48, !PT ;  /* 0x800000000f007812 */ /* 0x000fe200078e480e */
[----:B------:R-:W-:Y:S06]  /*08f0*/  BRA `(.L_x_13) ;  /* 0x00000000000c7947 */ /* 0x000fec0003800000 */
.L_x_6:
[----:B------:R-:W0:Y:S01]  /*0900*/  MUFU.RSQ R0, -QNAN ;  /* 0xffc0000000007908 */ /* 0x000e220000001400 */
[----:B------:R-:W-:Y:S05]  /*0910*/  BRA `(.L_x_13) ;  /* 0x0000000000047947 */ /* 0x000fea0003800000 */
.L_x_5:
[----:B------:R-:W-:-:S07]  /*0920*/  FADD.FTZ R0, R0, R3 ;  /* 0x0000000300007221 */ /* 0x000fce0000010000 */
.L_x_13:
[----:B------:R-:W-:Y:S05]  /*0930*/  BSYNC.RECONVERGENT B1 ;  /* 0x0000000000017941 */ /* 0x000fea0003800200 */
.L_x_3:
[----:B------:R-:W-:Y:S02]  /*0940*/  IMAD.MOV.U32 R12, RZ, RZ, R10 ;  /* 0x000000ffff0c7224 */ /* 0x000fe400078e000a */
[----:B------:R-:W-:-:S04]  /*0950*/  IMAD.MOV.U32 R13, RZ, RZ, 0x0 ;  /* 0x00000000ff0d7424 */ /* 0x000fc800078e00ff */
[----:B0-----:R-:W-:Y:S05]  /*0960*/  RET.REL.NODEC R12 `(_Z13swiglu_kernelPKfPfi) ;  /* 0xfffffff40ca47950 */ /* 0x001fea0003c3ffff */
.L_x_14:
[----:B------:R-:W-:-:S00]  /*0970*/  BRA `(.L_x_14) ;  /* 0xfffffffc00fc7947 */ /* 0x000fc0000383ffff */
[----:B------:R-:W-:-:S00]  /*0980*/  NOP ;  /* 0x0000000000007918 */ /* 0x000fc00000000000 */
[----:B------:R-:W-:-:S00]  /*0990*/  NOP ;  /* 0x0000000000007918 */ /* 0x000fc00000000000 */
[----:B------:R-:W-:-:S00]  /*09a0*/  NOP ;  /* 0x0000000000007918 */ /* 0x000fc00000000000 */
[----:B------:R-:W-:-:S00]  /*09b0*/  NOP ;  /* 0x0000000000007918 */ /* 0x000fc00000000000 */
[----:B------:R-:W-:-:S00]  /*09c0*/  NOP ;  /* 0x0000000000007918 */ /* 0x000fc00000000000 */
[----:B------:R-:W-:-:S00]  /*09d0*/  NOP ;  /* 0x0000000000007918 */ /* 0x000fc00000000000 */
[----:B------:R-:W-:-:S00]  /*09e0*/  NOP ;  /* 0x0000000000007918 */ /* 0x000fc00000000000 */
[----:B------:R-:W-:-:S00]  /*09f0*/  NOP ;  /* 0x0000000000007918 */ /* 0x000fc00000000000 */
.L_x_15:


//--------------------- .nv.shared.reserved.0     --------------------------
	.section	.nv.shared.reserved.0,"aw",@nobits
	.weak		__nv_reservedSMEM_offset_0_alias
	.size		__nv_reservedSMEM_offset_0_alias, 0, 64
	.other		__nv_reservedSMEM_offset_0_alias,@"STO_CUDA_RESERVED_SHARED STV_DEFAULT"
__nv_reservedSMEM_offset_0_alias:
	.zero		0
	.zero		64


//--------------------- .nv.constant0._Z13swiglu_kernelPKfPfi --------------------------
	.section	.nv.constant0._Z13swiglu_kernelPKfPfi,"a",@progbits
	.sectionflags	@""
	.align	4
.nv.constant0._Z13swiglu_kernelPKfPfi:
	.zero		916


//--------------------- SYMBOLS --------------------------

	.type		.nv.reservedSmem.offset0,@object
	.size		.nv.reservedSmem.offset0,0x4
